//
// Generated by NVIDIA NVVM Compiler
//
// Compiler Build ID: CL-36424714
// Cuda compilation tools, release 13.0, V13.0.88
// Based on NVVM 20.0.0
//

.version 9.0
.target sm_100
.address_size 64

	// .globl	relu_forward

.visible .entry relu_forward(
	.param .u64 .ptr .align 1 relu_forward_param_0,
	.param .u64 .ptr .align 1 relu_forward_param_1,
	.param .u32 relu_forward_param_2
)
{
	.reg .pred 	%p<3>;
	.reg .b32 	%r<6>;
	.reg .b32 	%f<3>;
	.reg .b64 	%rd<11>;

	ld.param.u64 	%rd2, [relu_forward_param_0];
	ld.param.u64 	%rd3, [relu_forward_param_1];
	ld.param.u32 	%r2, [relu_forward_param_2];
	cvta.to.global.u64 	%rd1, %rd3;
	mov.u32 	%r3, %ctaid.x;
	mov.u32 	%r4, %ntid.x;
	mov.u32 	%r5, %tid.x;
	mad.lo.s32 	%r1, %r3, %r4, %r5;
	setp.ge.s32 	%p1, %r1, %r2;
	@%p1 bra 	$L__BB0_4;
	cvta.to.global.u64 	%rd4, %rd2;
	mul.wide.s32 	%rd5, %r1, 4;
	add.s64 	%rd6, %rd4, %rd5;
	ld.global.f32 	%f1, [%rd6];
	setp.leu.f32 	%p2, %f1, 0f00000000;
	@%p2 bra 	$L__BB0_3;
	add.s64 	%rd10, %rd1, %rd5;
	st.global.f32 	[%rd10], %f1;
	bra.uni 	$L__BB0_4;
$L__BB0_3:
	mul.f32 	%f2, %f1, 0f3C23D70A;
	add.s64 	%rd8, %rd1, %rd5;
	st.global.f32 	[%rd8], %f2;
$L__BB0_4:
	ret;

}
	// .globl	relu_backward
.visible .entry relu_backward(
	.param .u64 .ptr .align 1 relu_backward_param_0,
	.param .u64 .ptr .align 1 relu_backward_param_1,
	.param .u64 .ptr .align 1 relu_backward_param_2,
	.param .u32 relu_backward_param_3
)
{
	.reg .pred 	%p<3>;
	.reg .b32 	%r<6>;
	.reg .b32 	%f<5>;
	.reg .b64 	%rd<11>;

	ld.param.u64 	%rd1, [relu_backward_param_0];
	ld.param.u64 	%rd2, [relu_backward_param_1];
	ld.param.u64 	%rd3, [relu_backward_param_2];
	ld.param.u32 	%r2, [relu_backward_param_3];
	mov.u32 	%r3, %ctaid.x;
	mov.u32 	%r4, %ntid.x;
	mov.u32 	%r5, %tid.x;
	mad.lo.s32 	%r1, %r3, %r4, %r5;
	setp.ge.s32 	%p1, %r1, %r2;
	@%p1 bra 	$L__BB1_2;
	cvta.to.global.u64 	%rd4, %rd2;
	cvta.to.global.u64 	%rd5, %rd1;
	cvta.to.global.u64 	%rd6, %rd3;
	mul.wide.s32 	%rd7, %r1, 4;
	add.s64 	%rd8, %rd4, %rd7;
	ld.global.f32 	%f1, [%rd8];
	add.s64 	%rd9, %rd5, %rd7;
	ld.global.f32 	%f2, [%rd9];
	setp.gt.f32 	%p2, %f2, 0f00000000;
	selp.f32 	%f3, 0f3F800000, 0f3C23D70A, %p2;
	mul.f32 	%f4, %f1, %f3;
	add.s64 	%rd10, %rd6, %rd7;
	st.global.f32 	[%rd10], %f4;
$L__BB1_2:
	ret;

}
	// .globl	sigmoid_forward
.visible .entry sigmoid_forward(
	.param .u64 .ptr .align 1 sigmoid_forward_param_0,
	.param .u64 .ptr .align 1 sigmoid_forward_param_1,
	.param .u32 sigmoid_forward_param_2
)
{
	.reg .pred 	%p<2>;
	.reg .b32 	%r<8>;
	.reg .b32 	%f<15>;
	.reg .b64 	%rd<8>;

	ld.param.u64 	%rd1, [sigmoid_forward_param_0];
	ld.param.u64 	%rd2, [sigmoid_forward_param_1];
	ld.param.u32 	%r2, [sigmoid_forward_param_2];
	mov.u32 	%r3, %ctaid.x;
	mov.u32 	%r4, %ntid.x;
	mov.u32 	%r5, %tid.x;
	mad.lo.s32 	%r1, %r3, %r4, %r5;
	setp.ge.s32 	%p1, %r1, %r2;
	@%p1 bra 	$L__BB2_2;
	cvta.to.global.u64 	%rd3, %rd1;
	cvta.to.global.u64 	%rd4, %rd2;
	mul.wide.s32 	%rd5, %r1, 4;
	add.s64 	%rd6, %rd3, %rd5;
	ld.global.f32 	%f1, [%rd6];
	fma.rn.f32 	%f2, %f1, 0fBBBB989D, 0f3F000000;
	cvt.sat.f32.f32 	%f3, %f2;
	mov.f32 	%f4, 0f4B400001;
	mov.f32 	%f5, 0f437C0000;
	fma.rm.f32 	%f6, %f3, %f5, %f4;
	add.f32 	%f7, %f6, 0fCB40007F;
	neg.f32 	%f8, %f7;
	fma.rn.f32 	%f9, %f1, 0fBFB8AA3B, %f8;
	fma.rn.f32 	%f10, %f1, 0fB2A57060, %f9;
	mov.b32 	%r6, %f6;
	shl.b32 	%r7, %r6, 23;
	mov.b32 	%f11, %r7;
	ex2.approx.ftz.f32 	%f12, %f10;
	fma.rn.f32 	%f13, %f12, %f11, 0f3F800000;
	rcp.rn.f32 	%f14, %f13;
	add.s64 	%rd7, %rd4, %rd5;
	st.global.f32 	[%rd7], %f14;
$L__BB2_2:
	ret;

}
	// .globl	sigmoid_backward
.visible .entry sigmoid_backward(
	.param .u64 .ptr .align 1 sigmoid_backward_param_0,
	.param .u64 .ptr .align 1 sigmoid_backward_param_1,
	.param .u64 .ptr .align 1 sigmoid_backward_param_2,
	.param .u32 sigmoid_backward_param_3
)
{
	.reg .pred 	%p<2>;
	.reg .b32 	%r<8>;
	.reg .b32 	%f<20>;
	.reg .b64 	%rd<11>;

	ld.param.u64 	%rd1, [sigmoid_backward_param_0];
	ld.param.u64 	%rd2, [sigmoid_backward_param_1];
	ld.param.u64 	%rd3, [sigmoid_backward_param_2];
	ld.param.u32 	%r2, [sigmoid_backward_param_3];
	mov.u32 	%r3, %ctaid.x;
	mov.u32 	%r4, %ntid.x;
	mov.u32 	%r5, %tid.x;
	mad.lo.s32 	%r1, %r3, %r4, %r5;
	setp.ge.s32 	%p1, %r1, %r2;
	@%p1 bra 	$L__BB3_2;
	cvta.to.global.u64 	%rd4, %rd1;
	cvta.to.global.u64 	%rd5, %rd2;
	cvta.to.global.u64 	%rd6, %rd3;
	mul.wide.s32 	%rd7, %r1, 4;
	add.s64 	%rd8, %rd4, %rd7;
	ld.global.f32 	%f1, [%rd8];
	fma.rn.f32 	%f2, %f1, 0fBBBB989D, 0f3F000000;
	cvt.sat.f32.f32 	%f3, %f2;
	mov.f32 	%f4, 0f4B400001;
	mov.f32 	%f5, 0f437C0000;
	fma.rm.f32 	%f6, %f3, %f5, %f4;
	add.f32 	%f7, %f6, 0fCB40007F;
	neg.f32 	%f8, %f7;
	fma.rn.f32 	%f9, %f1, 0fBFB8AA3B, %f8;
	fma.rn.f32 	%f10, %f1, 0fB2A57060, %f9;
	mov.b32 	%r6, %f6;
	shl.b32 	%r7, %r6, 23;
	mov.b32 	%f11, %r7;
	ex2.approx.ftz.f32 	%f12, %f10;
	fma.rn.f32 	%f13, %f12, %f11, 0f3F800000;
	rcp.rn.f32 	%f14, %f13;
	add.s64 	%rd9, %rd5, %rd7;
	ld.global.f32 	%f15, [%rd9];
	mul.f32 	%f16, %f15, %f14;
	mov.f32 	%f17, 0f3F800000;
	sub.f32 	%f18, %f17, %f14;
	mul.f32 	%f19, %f16, %f18;
	add.s64 	%rd10, %rd6, %rd7;
	st.global.f32 	[%rd10], %f19;
$L__BB3_2:
	ret;

}


// ===== COMPILED SASS (sm_100) =====

	.target	sm_100

	.elftype	@"ET_EXEC"


//--------------------- .note.nv.tkinfo           --------------------------
	.section	.note.nv.tkinfo,"",@"SHT_NOTE"
	.sectionflags	@"SHF_NOTE_NV_TKINFO"
	.tkinfo
        /*0018*/ 	.word	0x00000002
        /*0030*/ 	.string	""
        /*0030*/ 	.string	"ptxas"
        /*0030*/ 	.string	"Cuda compilation tools, release 13.0, V13.0.88"
        /*0030*/ 	.string	"Build cuda_13.0.r13.0/compiler.36424714_0"
        /*0030*/ 	.string	"-arch sm_100 -m 64 "



//--------------------- .note.nv.cuinfo           --------------------------
	.section	.note.nv.cuinfo,"",@"SHT_NOTE"
	.sectionflags	@"SHF_NOTE_NV_CUINFO"
        /*0018*/ 	.short	0x0002
        /*001a*/ 	.short	0x0064
        /*001c*/ 	.short	0x0082
	.zero		2


//--------------------- .nv.info                  --------------------------
	.section	.nv.info,"",@"SHT_CUDA_INFO"
	.align	4


	//----- nvinfo : EIATTR_REGCOUNT
	.align		4
        /*0000*/ 	.byte	0x04, 0x2f
        /*0002*/ 	.short	(.L_1 - .L_0)
	.align		4
.L_0:
        /*0004*/ 	.word	index@(relu_forward)
        /*0008*/ 	.word	0x0000000c


	//----- nvinfo : EIATTR_FRAME_SIZE
	.align		4
.L_1:
        /*000c*/ 	.byte	0x04, 0x11
        /*000e*/ 	.short	(.L_3 - .L_2)
	.align		4
.L_2:
        /*0010*/ 	.word	index@(relu_forward)
        /*0014*/ 	.word	0x00000000


	//----- nvinfo : EIATTR_REGCOUNT
	.align		4
.L_3:
        /*0018*/ 	.byte	0x04, 0x2f
        /*001a*/ 	.short	(.L_5 - .L_4)
	.align		4
.L_4:
        /*001c*/ 	.word	index@(relu_backward)
        /*0020*/ 	.word	0x0000000e


	//----- nvinfo : EIATTR_FRAME_SIZE
	.align		4
.L_5:
        /*0024*/ 	.byte	0x04, 0x11
        /*0026*/ 	.short	(.L_7 - .L_6)
	.align		4
.L_6:
        /*0028*/ 	.word	index@(relu_backward)
        /*002c*/ 	.word	0x00000000


	//----- nvinfo : EIATTR_REGCOUNT
	.align		4
.L_7:
        /*0030*/ 	.byte	0x04, 0x2f
        /*0032*/ 	.short	(.L_9 - .L_8)
	.align		4
.L_8:
        /*0034*/ 	.word	index@(sigmoid_forward)
        /*0038*/ 	.word	0x0000000e


	//----- nvinfo : EIATTR_FRAME_SIZE
	.align		4
.L_9:
        /*003c*/ 	.byte	0x04, 0x11
        /*003e*/ 	.short	(.L_11 - .L_10)
	.align		4
.L_10:
        /*0040*/ 	.word	index@($__internal_1_$__cuda_sm20_rcp_rn_f32_slowpath)
        /*0044*/ 	.word	0x00000000


	//----- nvinfo : EIATTR_FRAME_SIZE
	.align		4
.L_11:
        /*0048*/ 	.byte	0x04, 0x11
        /*004a*/ 	.short	(.L_13 - .L_12)
	.align		4
.L_12:
        /*004c*/ 	.word	index@(sigmoid_forward)
        /*0050*/ 	.word	0x00000000


	//----- nvinfo : EIATTR_REGCOUNT
	.align		4
.L_13:
        /*0054*/ 	.byte	0x04, 0x2f
        /*0056*/ 	.short	(.L_15 - .L_14)
	.align		4
.L_14:
        /*0058*/ 	.word	index@(sigmoid_backward)
        /*005c*/ 	.word	0x0000000e


	//----- nvinfo : EIATTR_FRAME_SIZE
	.align		4
.L_15:
        /*0060*/ 	.byte	0x04, 0x11
        /*0062*/ 	.short	(.L_17 - .L_16)
	.align		4
.L_16:
        /*0064*/ 	.word	index@($__internal_0_$__cuda_sm20_rcp_rn_f32_slowpath)
        /*0068*/ 	.word	0x00000000


	//----- nvinfo : EIATTR_FRAME_SIZE
	.align		4
.L_17:
        /*006c*/ 	.byte	0x04, 0x11
        /*006e*/ 	.short	(.L_19 - .L_18)
	.align		4
.L_18:
        /*0070*/ 	.word	index@(sigmoid_backward)
        /*0074*/ 	.word	0x00000000


	//----- nvinfo : EIATTR_MIN_STACK_SIZE
	.align		4
.L_19:
        /*0078*/ 	.byte	0x04, 0x12
        /*007a*/ 	.short	(.L_21 - .L_20)
	.align		4
.L_20:
        /*007c*/ 	.word	index@(sigmoid_backward)
        /*0080*/ 	.word	0x00000000


	//----- nvinfo : EIATTR_MIN_STACK_SIZE
	.align		4
.L_21:
        /*0084*/ 	.byte	0x04, 0x12
        /*0086*/ 	.short	(.L_23 - .L_22)
	.align		4
.L_22:
        /*0088*/ 	.word	index@(sigmoid_forward)
        /*008c*/ 	.word	0x00000000


	//----- nvinfo : EIATTR_MIN_STACK_SIZE
	.align		4
.L_23:
        /*0090*/ 	.byte	0x04, 0x12
        /*0092*/ 	.short	(.L_25 - .L_24)
	.align		4
.L_24:
        /*0094*/ 	.word	index@(relu_backward)
        /*0098*/ 	.word	0x00000000


	//----- nvinfo : EIATTR_MIN_STACK_SIZE
	.align		4
.L_25:
        /*009c*/ 	.byte	0x04, 0x12
        /*009e*/ 	.short	(.L_27 - .L_26)
	.align		4
.L_26:
        /*00a0*/ 	.word	index@(relu_forward)
        /*00a4*/ 	.word	0x00000000
.L_27:


//--------------------- .nv.compat                --------------------------
	.section	.nv.compat,"",@"SHT_CUDA_COMPAT_INFO"
	.align	4
        /*0000*/ 	.byte	0x02, 0x09, 0x00, 0x00, 0x02, 0x02, 0x01, 0x00, 0x02, 0x05, 0x05, 0x00, 0x03, 0x07, 0x01, 0x01
        /*0010*/ 	.byte	0x02, 0x03, 0x00, 0x00, 0x02, 0x06, 0x01, 0x00, 0x04, 0x0b, 0x08, 0x00, 0x09, 0x00, 0x00, 0x00
        /*0020*/ 	.byte	0x00, 0x00, 0x00, 0x00


//--------------------- .nv.info.sigmoid_backward --------------------------
	.section	.nv.info.sigmoid_backward,"",@"SHT_CUDA_INFO"
	.sectionflags	@""
	.align	4


	//----- nvinfo : EIATTR_CUDA_API_VERSION
	.align		4
        /*0000*/ 	.byte	0x04, 0x37
        /*0002*/ 	.short	(.L_29 - .L_28)
.L_28:
        /*0004*/ 	.word	0x00000082


	//----- nvinfo : EIATTR_KPARAM_INFO
	.align		4
.L_29:
        /*0008*/ 	.byte	0x04, 0x17
        /*000a*/ 	.short	(.L_31 - .L_30)
.L_30:
        /*000c*/ 	.word	0x00000000
        /*0010*/ 	.short	0x0003
        /*0012*/ 	.short	0x0018
        /*0014*/ 	.byte	0x00, 0xf0, 0x11, 0x00


	//----- nvinfo : EIATTR_KPARAM_INFO
	.align		4
.L_31:
        /*0018*/ 	.byte	0x04, 0x17
        /*001a*/ 	.short	(.L_33 - .L_32)
.L_32:
        /*001c*/ 	.word	0x00000000
        /*0020*/ 	.short	0x0002
        /*0022*/ 	.short	0x0010
        /*0024*/ 	.byte	0x00, 0xf5, 0x21, 0x00


	//----- nvinfo : EIATTR_KPARAM_INFO
	.align		4
.L_33:
        /*0028*/ 	.byte	0x04, 0x17
        /*002a*/ 	.short	(.L_35 - .L_34)
.L_34:
        /*002c*/ 	.word	0x00000000
        /*0030*/ 	.short	0x0001
        /*0032*/ 	.short	0x0008
        /*0034*/ 	.byte	0x00, 0xf5, 0x21, 0x00


	//----- nvinfo : EIATTR_KPARAM_INFO
	.align		4
.L_35:
        /*0038*/ 	.byte	0x04, 0x17
        /*003a*/ 	.short	(.L_37 - .L_36)
.L_36:
        /*003c*/ 	.word	0x00000000
        /*0040*/ 	.short	0x0000
        /*0042*/ 	.short	0x0000
        /*0044*/ 	.byte	0x00, 0xf5, 0x21, 0x00


	//----- nvinfo : EIATTR_SPARSE_MMA_MASK
	.align		4
.L_37:
        /*0048*/ 	.byte	0x03, 0x50
        /*004a*/ 	.short	0x0000


	//----- nvinfo : EIATTR_MAXREG_COUNT
	.align		4
        /*004c*/ 	.byte	0x03, 0x1b
        /*004e*/ 	.short	0x00ff


	//----- nvinfo : EIATTR_MERCURY_ISA_VERSION
	.align		4
        /*0050*/ 	.byte	0x03, 0x5f
        /*0052*/ 	.short	0x0101


	//----- nvinfo : EIATTR_VRC_CTA_INIT_COUNT
	.align		4
        /*0054*/ 	.byte	0x02, 0x4a
	.zero		1
	.zero		1


	//----- nvinfo : EIATTR_EXIT_INSTR_OFFSETS
	.align		4
        /*0058*/ 	.byte	0x04, 0x1c
        /*005a*/ 	.short	(.L_39 - .L_38)


	//   ....[0]....
.L_38:
        /*005c*/ 	.word	0x00000070


	//   ....[1]....
        /*0060*/ 	.word	0x000002c0


	//----- nvinfo : EIATTR_CRS_STACK_SIZE
	.align		4
.L_39:
        /*0064*/ 	.byte	0x04, 0x1e
        /*0066*/ 	.short	(.L_41 - .L_40)
.L_40:
        /*0068*/ 	.word	0x00000000


	//----- nvinfo : EIATTR_CBANK_PARAM_SIZE
	.align		4
.L_41:
        /*006c*/ 	.byte	0x03, 0x19
        /*006e*/ 	.short	0x001c


	//----- nvinfo : EIATTR_PARAM_CBANK
	.align		4
        /*0070*/ 	.byte	0x04, 0x0a
        /*0072*/ 	.short	(.L_43 - .L_42)
	.align		4
.L_42:
        /*0074*/ 	.word	index@(.nv.constant0.sigmoid_backward)
        /*0078*/ 	.short	0x0380
        /*007a*/ 	.short	0x001c


	//----- nvinfo : EIATTR_SW_WAR
	.align		4
.L_43:
        /*007c*/ 	.byte	0x04, 0x36
        /*007e*/ 	.short	(.L_45 - .L_44)
.L_44:
        /*0080*/ 	.word	0x00000008
.L_45:


//--------------------- .nv.info.sigmoid_forward  --------------------------
	.section	.nv.info.sigmoid_forward,"",@"SHT_CUDA_INFO"
	.sectionflags	@""
	.align	4


	//----- nvinfo : EIATTR_CUDA_API_VERSION
	.align		4
        /*0000*/ 	.byte	0x04, 0x37
        /*0002*/ 	.short	(.L_47 - .L_46)
.L_46:
        /*0004*/ 	.word	0x00000082


	//----- nvinfo : EIATTR_KPARAM_INFO
	.align		4
.L_47:
        /*0008*/ 	.byte	0x04, 0x17
        /*000a*/ 	.short	(.L_49 - .L_48)
.L_48:
        /*000c*/ 	.word	0x00000000
        /*0010*/ 	.short	0x0002
        /*0012*/ 	.short	0x0010
        /*0014*/ 	.byte	0x00, 0xf0, 0x11, 0x00


	//----- nvinfo : EIATTR_KPARAM_INFO
	.align		4
.L_49:
        /*0018*/ 	.byte	0x04, 0x17
        /*001a*/ 	.short	(.L_51 - .L_50)
.L_50:
        /*001c*/ 	.word	0x00000000
        /*0020*/ 	.short	0x0001
        /*0022*/ 	.short	0x0008
        /*0024*/ 	.byte	0x00, 0xf5, 0x21, 0x00


	//----- nvinfo : EIATTR_KPARAM_INFO
	.align		4
.L_51:
        /*0028*/ 	.byte	0x04, 0x17
        /*002a*/ 	.short	(.L_53 - .L_52)
.L_52:
        /*002c*/ 	.word	0x00000000
        /*0030*/ 	.short	0x0000
        /*0032*/ 	.short	0x0000
        /*0034*/ 	.byte	0x00, 0xf5, 0x21, 0x00


	//----- nvinfo : EIATTR_SPARSE_MMA_MASK
	.align		4
.L_53:
        /*0038*/ 	.byte	0x03, 0x50
        /*003a*/ 	.short	0x0000


	//----- nvinfo : EIATTR_MAXREG_COUNT
	.align		4
        /*003c*/ 	.byte	0x03, 0x1b
        /*003e*/ 	.short	0x00ff


	//----- nvinfo : EIATTR_MERCURY_ISA_VERSION
	.align		4
        /*0040*/ 	.byte	0x03, 0x5f
        /*0042*/ 	.short	0x0101


	//----- nvinfo : EIATTR_VRC_CTA_INIT_COUNT
	.align		4
        /*0044*/ 	.byte	0x02, 0x4a
	.zero		1
	.zero		1


	//----- nvinfo : EIATTR_EXIT_INSTR_OFFSETS
	.align		4
        /*0048*/ 	.byte	0x04, 0x1c
        /*004a*/ 	.short	(.L_55 - .L_54)


	//   ....[0]....
.L_54:
        /*004c*/ 	.word	0x00000070


	//   ....[1]....
        /*0050*/ 	.word	0x00000260


	//----- nvinfo : EIATTR_CRS_STACK_SIZE
	.align		4
.L_55:
        /*0054*/ 	.byte	0x04, 0x1e
        /*0056*/ 	.short	(.L_57 - .L_56)
.L_56:
        /*0058*/ 	.word	0x00000000


	//----- nvinfo : EIATTR_CBANK_PARAM_SIZE
	.align		4
.L_57:
        /*005c*/ 	.byte	0x03, 0x19
        /*005e*/ 	.short	0x0014


	//----- nvinfo : EIATTR_PARAM_CBANK
	.align		4
        /*0060*/ 	.byte	0x04, 0x0a
        /*0062*/ 	.short	(.L_59 - .L_58)
	.align		4
.L_58:
        /*0064*/ 	.word	index@(.nv.constant0.sigmoid_forward)
        /*0068*/ 	.short	0x0380
        /*006a*/ 	.short	0x0014


	//----- nvinfo : EIATTR_SW_WAR
	.align		4
.L_59:
        /*006c*/ 	.byte	0x04, 0x36
        /*006e*/ 	.short	(.L_61 - .L_60)
.L_60:
        /*0070*/ 	.word	0x00000008
.L_61:


//--------------------- .nv.info.relu_backward    --------------------------
	.section	.nv.info.relu_backward,"",@"SHT_CUDA_INFO"
	.sectionflags	@""
	.align	4


	//----- nvinfo : EIATTR_CUDA_API_VERSION
	.align		4
        /*0000*/ 	.byte	0x04, 0x37
        /*0002*/ 	.short	(.L_63 - .L_62)
.L_62:
        /*0004*/ 	.word	0x00000082


	//----- nvinfo : EIATTR_KPARAM_INFO
	.align		4
.L_63:
        /*0008*/ 	.byte	0x04, 0x17
        /*000a*/ 	.short	(.L_65 - .L_64)
.L_64:
        /*000c*/ 	.word	0x00000000
        /*0010*/ 	.short	0x0003
        /*0012*/ 	.short	0x0018
        /*0014*/ 	.byte	0x00, 0xf0, 0x11, 0x00


	//----- nvinfo : EIATTR_KPARAM_INFO
	.align		4
.L_65:
        /*0018*/ 	.byte	0x04, 0x17
        /*001a*/ 	.short	(.L_67 - .L_66)
.L_66:
        /*001c*/ 	.word	0x00000000
        /*0020*/ 	.short	0x0002
        /*0022*/ 	.short	0x0010
        /*0024*/ 	.byte	0x00, 0xf5, 0x21, 0x00


	//----- nvinfo : EIATTR_KPARAM_INFO
	.align		4
.L_67:
        /*0028*/ 	.byte	0x04, 0x17
        /*002a*/ 	.short	(.L_69 - .L_68)
.L_68:
        /*002c*/ 	.word	0x00000000
        /*0030*/ 	.short	0x0001
        /*0032*/ 	.short	0x0008
        /*0034*/ 	.byte	0x00, 0xf5, 0x21, 0x00


	//----- nvinfo : EIATTR_KPARAM_INFO
	.align		4
.L_69:
        /*0038*/ 	.byte	0x04, 0x17
        /*003a*/ 	.short	(.L_71 - .L_70)
.L_70:
        /*003c*/ 	.word	0x00000000
        /*0040*/ 	.short	0x0000
        /*0042*/ 	.short	0x0000
        /*0044*/ 	.byte	0x00, 0xf5, 0x21, 0x00


	//----- nvinfo : EIATTR_SPARSE_MMA_MASK
	.align		4
.L_71:
        /*0048*/ 	.byte	0x03, 0x50
        /*004a*/ 	.short	0x0000


	//----- nvinfo : EIATTR_MAXREG_COUNT
	.align		4
        /*004c*/ 	.byte	0x03, 0x1b
        /*004e*/ 	.short	0x00ff


	//----- nvinfo : EIATTR_MERCURY_ISA_VERSION
	.align		4
        /*0050*/ 	.byte	0x03, 0x5f
        /*0052*/ 	.short	0x0101


	//----- nvinfo : EIATTR_VRC_CTA_INIT_COUNT
	.align		4
        /*0054*/ 	.byte	0x02, 0x4a
	.zero		1
	.zero		1


	//----- nvinfo : EIATTR_EXIT_INSTR_OFFSETS
	.align		4
        /*0058*/ 	.byte	0x04, 0x1c
        /*005a*/ 	.short	(.L_73 - .L_72)


	//   ....[0]....
.L_72:
        /*005c*/ 	.word	0x00000070


	//   ....[1]....
        /*0060*/ 	.word	0x00000160


	//----- nvinfo : EIATTR_CBANK_PARAM_SIZE
	.align		4
.L_73:
        /*0064*/ 	.byte	0x03, 0x19
        /*0066*/ 	.short	0x001c


	//----- nvinfo : EIATTR_PARAM_CBANK
	.align		4
        /*0068*/ 	.byte	0x04, 0x0a
        /*006a*/ 	.short	(.L_75 - .L_74)
	.align		4
.L_74:
        /*006c*/ 	.word	index@(.nv.constant0.relu_backward)
        /*0070*/ 	.short	0x0380
        /*0072*/ 	.short	0x001c


	//----- nvinfo : EIATTR_SW_WAR
	.align		4
.L_75:
        /*0074*/ 	.byte	0x04, 0x36
        /*0076*/ 	.short	(.L_77 - .L_76)
.L_76:
        /*0078*/ 	.word	0x00000008
.L_77:


//--------------------- .nv.info.relu_forward     --------------------------
	.section	.nv.info.relu_forward,"",@"SHT_CUDA_INFO"
	.sectionflags	@""
	.align	4


	//----- nvinfo : EIATTR_CUDA_API_VERSION
	.align		4
        /*0000*/ 	.byte	0x04, 0x37
        /*0002*/ 	.short	(.L_79 - .L_78)
.L_78:
        /*0004*/ 	.word	0x00000082


	//----- nvinfo : EIATTR_KPARAM_INFO
	.align		4
.L_79:
        /*0008*/ 	.byte	0x04, 0x17
        /*000a*/ 	.short	(.L_81 - .L_80)
.L_80:
        /*000c*/ 	.word	0x00000000
        /*0010*/ 	.short	0x0002
        /*0012*/ 	.short	0x0010
        /*0014*/ 	.byte	0x00, 0xf0, 0x11, 0x00


	//----- nvinfo : EIATTR_KPARAM_INFO
	.align		4
.L_81:
        /*0018*/ 	.byte	0x04, 0x17
        /*001a*/ 	.short	(.L_83 - .L_82)
.L_82:
        /*001c*/ 	.word	0x00000000
        /*0020*/ 	.short	0x0001
        /*0022*/ 	.short	0x0008
        /*0024*/ 	.byte	0x00, 0xf5, 0x21, 0x00


	//----- nvinfo : EIATTR_KPARAM_INFO
	.align		4
.L_83:
        /*0028*/ 	.byte	0x04, 0x17
        /*002a*/ 	.short	(.L_85 - .L_84)
.L_84:
        /*002c*/ 	.word	0x00000000
        /*0030*/ 	.short	0x0000
        /*0032*/ 	.short	0x0000
        /*0034*/ 	.byte	0x00, 0xf5, 0x21, 0x00


	//----- nvinfo : EIATTR_SPARSE_MMA_MASK
	.align		4
.L_85:
        /*0038*/ 	.byte	0x03, 0x50
        /*003a*/ 	.short	0x0000


	//----- nvinfo : EIATTR_MAXREG_COUNT
	.align		4
        /*003c*/ 	.byte	0x03, 0x1b
        /*003e*/ 	.short	0x00ff


	//----- nvinfo : EIATTR_MERCURY_ISA_VERSION
	.align		4
        /*0040*/ 	.byte	0x03, 0x5f
        /*0042*/ 	.short	0x0101


	//----- nvinfo : EIATTR_VRC_CTA_INIT_COUNT
	.align		4
        /*0044*/ 	.byte	0x02, 0x4a
	.zero		1
	.zero		1


	//----- nvinfo : EIATTR_EXIT_INSTR_OFFSETS
	.align		4
        /*0048*/ 	.byte	0x04, 0x1c
        /*004a*/ 	.short	(.L_87 - .L_86)


	//   ....[0]....
.L_86:
        /*004c*/ 	.word	0x00000070


	//   ....[1]....
        /*0050*/ 	.word	0x00000100


	//   ....[2]....
        /*0054*/ 	.word	0x00000150


	//----- nvinfo : EIATTR_CBANK_PARAM_SIZE
	.align		4
.L_87:
        /*0058*/ 	.byte	0x03, 0x19
        /*005a*/ 	.short	0x0014


	//----- nvinfo : EIATTR_PARAM_CBANK
	.align		4
        /*005c*/ 	.byte	0x04, 0x0a
        /*005e*/ 	.short	(.L_89 - .L_88)
	.align		4
.L_88:
        /*0060*/ 	.word	index@(.nv.constant0.relu_forward)
        /*0064*/ 	.short	0x0380
        /*0066*/ 	.short	0x0014


	//----- nvinfo : EIATTR_SW_WAR
	.align		4
.L_89:
        /*0068*/ 	.byte	0x04, 0x36
        /*006a*/ 	.short	(.L_91 - .L_90)
.L_90:
        /*006c*/ 	.word	0x00000008
.L_91:


//--------------------- .nv.callgraph             --------------------------
	.section	.nv.callgraph,"",@"SHT_CUDA_CALLGRAPH"
	.align	4
	.sectionentsize	8
	.align		4
        /*0000*/ 	.word	0x00000000
	.align		4
        /*0004*/ 	.word	0xffffffff
	.align		4
        /*0008*/ 	.word	0x00000000
	.align		4
        /*000c*/ 	.word	0xfffffffe
	.align		4
        /*0010*/ 	.word	0x00000000
	.align		4
        /*0014*/ 	.word	0xfffffffd
	.align		4
        /*0018*/ 	.word	0x00000000
	.align		4
        /*001c*/ 	.word	0xfffffffc


//--------------------- .text.sigmoid_backward    --------------------------
	.section	.text.sigmoid_backward,"ax",@progbits
	.align	128
        .global         sigmoid_backward
        .type           sigmoid_backward,@function
        .size           sigmoid_backward,(.L_x_18 - sigmoid_backward)
        .other          sigmoid_backward,@"STO_CUDA_ENTRY STV_DEFAULT"
sigmoid_backward:
.text.sigmoid_backward:
[----:B------:R-:W-:Y:S01]  /*0000*/  LDC R1, c[0x0][0x37c] ;  /* 0x0000df00ff017b82 */ /* 0x000fe20000000800 */
[----:B------:R-:W0:Y:S07]  /*0010*/  S2R R0, SR_TID.X ;  /* 0x0000000000007919 */ /* 0x000e2e0000002100 */
[----:B------:R-:W0:Y:S01]  /*0020*/  S2UR UR4, SR_CTAID.X ;  /* 0x00000000000479c3 */ /* 0x000e220000002500 */
[----:B------:R-:W1:Y:S07]  /*0030*/  LDCU UR5, c[0x0][0x398] ;  /* 0x00007300ff0577ac */ /* 0x000e6e0008000800 */
[----:B------:R-:W0:Y:S02]  /*0040*/  LDC R3, c[0x0][0x360] ;  /* 0x0000d800ff037b82 */ /* 0x000e240000000800 */
[----:B0-----:R-:W-:-:S05]  /*0050*/  IMAD R3, R3, UR4, R0 ;  /* 0x0000000403037c24 */ /* 0x001fca000f8e0200 */
[----:B-1----:R-:W-:-:S13]  /*0060*/  ISETP.GE.AND P0, PT, R3, UR5, PT ;  /* 0x0000000503007c0c */ /* 0x002fda000bf06270 */
[----:B------:R-:W-:Y:S05]  /*0070*/  @P0 EXIT ;  /* 0x000000000000094d */ /* 0x000fea0003800000 */
[----:B------:R-:W0:Y:S01]  /*0080*/  LDC.64 R4, c[0x0][0x380] ;  /* 0x0000e000ff047b82 */ /* 0x000e220000000a00 */
[----:B------:R-:W1:Y:S01]  /*0090*/  LDCU.64 UR4, c[0x0][0x358] ;  /* 0x00006b00ff0477ac */ /* 0x000e620008000a00 */
[----:B0-----:R-:W-:-:S06]  /*00a0*/  IMAD.WIDE R4, R3, 0x4, R4 ;  /* 0x0000000403047825 */ /* 0x001fcc00078e0204 */
[----:B-1----:R-:W2:Y:S01]  /*00b0*/  LDG.E R4, desc[UR4][R4.64] ;  /* 0x0000000404047981 */ /* 0x002ea2000c1e1900 */
[----:B------:R-:W-:Y:S02]  /*00c0*/  HFMA2 R9, -RZ, RZ, 3.7421875, 0 ;  /* 0x437c0000ff097431 */ /* 0x000fe400000001ff */
[----:B------:R-:W-:Y:S01]  /*00d0*/  IMAD.MOV.U32 R7, RZ, RZ, 0x3bbb989d ;  /* 0x3bbb989dff077424 */ /* 0x000fe200078e00ff */
[----:B------:R-:W-:Y:S03]  /*00e0*/  BSSY.RECONVERGENT B0, `(.L_x_0) ;  /* 0x0000014000007945 */ /* 0x000fe60003800200 */
[----:B--2---:R-:W-:-:S04]  /*00f0*/  FFMA.SAT R0, R4, -R7, 0.5 ;  /* 0x3f00000004007423 */ /* 0x004fc80000002807 */
[----:B------:R-:W-:-:S04]  /*0100*/  FFMA.RM R0, R0, R9, 12582913 ;  /* 0x4b40000100007423 */ /* 0x000fc80000004009 */
[C---:B------:R-:W-:Y:S01]  /*0110*/  FADD R7, R0.reuse, -12583039 ;  /* 0xcb40007f00077421 */ /* 0x040fe20000000000 */
[----:B------:R-:W-:-:S03]  /*0120*/  IMAD.SHL.U32 R0, R0, 0x800000, RZ ;  /* 0x0080000000007824 */ /* 0x000fc600078e00ff */
[----:B------:R-:W-:-:S04]  /*0130*/  FFMA R7, R4, -1.4426950216293334961, -R7 ;  /* 0xbfb8aa3b04077823 */ /* 0x000fc80000000807 */
[----:B------:R-:W-:-:S06]  /*0140*/  FFMA R7, R4, -1.925963033500011079e-08, R7 ;  /* 0xb2a5706004077823 */ /* 0x000fcc0000000007 */
[----:B------:R-:W0:Y:S02]  /*0150*/  MUFU.EX2 R7, R7 ;  /* 0x0000000700077308 */ /* 0x000e240000000800 */
[----:B0-----:R-:W-:-:S05]  /*0160*/  FFMA R0, R0, R7, 1 ;  /* 0x3f80000000007423 */ /* 0x001fca0000000007 */
[----:B------:R-:W-:-:S04]  /*0170*/  IADD3 R2, PT, PT, R0, 0x1800000, RZ ;  /* 0x0180000000027810 */ /* 0x000fc80007ffe0ff */
[----:B------:R-:W-:-:S04]  /*0180*/  LOP3.LUT R2, R2, 0x7f800000, RZ, 0xc0, !PT ;  /* 0x7f80000002027812 */ /* 0x000fc800078ec0ff */
[----:B------:R-:W-:-:S13]  /*0190*/  ISETP.GT.U32.AND P0, PT, R2, 0x1ffffff, PT ;  /* 0x01ffffff0200780c */ /* 0x000fda0003f04070 */
[----:B------:R-:W-:Y:S05]  /*01a0*/  @P0 BRA `(.L_x_1) ;  /* 0x00000000000c0947 */ /* 0x000fea0003800000 */
[----:B------:R-:W-:-:S07]  /*01b0*/  MOV R4, 0x1d0 ;  /* 0x000001d000047802 */ /* 0x000fce0000000f00 */
[----:B------:R-:W-:Y:S05]  /*01c0*/  CALL.REL.NOINC `($__internal_0_$__cuda_sm20_rcp_rn_f32_slowpath) ;  /* 0x0000000000407944 */ /* 0x000fea0003c00000 */
[----:B------:R-:W-:Y:S05]  /*01d0*/  BRA `(.L_x_2) ;  /* 0x0000000000107947 */ /* 0x000fea0003800000 */
.L_x_1:
[----:B------:R-:W0:Y:S02]  /*01e0*/  MUFU.RCP R5, R0 ;  /* 0x0000000000057308 */ /* 0x000e240000001000 */
[----:B0-----:R-:W-:-:S04]  /*01f0*/  FFMA R2, R0, R5, -1 ;  /* 0xbf80000000027423 */ /* 0x001fc80000000005 */
[----:B------:R-:W-:-:S04]  /*0200*/  FADD.FTZ R2, -R2, -RZ ;  /* 0x800000ff02027221 */ /* 0x000fc80000010100 */
[----:B------:R-:W-:-:S07]  /*0210*/  FFMA R2, R5, R2, R5 ;  /* 0x0000000205027223 */ /* 0x000fce0000000005 */
.L_x_2:
[----:B------:R-:W-:Y:S05]  /*0220*/  BSYNC.RECONVERGENT B0 ;  /* 0x0000000000007941 */ /* 0x000fea0003800200 */
.L_x_0:
[----:B------:R-:W0:Y:S08]  /*0230*/  LDC.64 R4, c[0x0][0x388] ;  /* 0x0000e200ff047b82 */ /* 0x000e300000000a00 */
[----:B------:R-:W1:Y:S01]  /*0240*/  LDC.64 R6, c[0x0][0x390] ;  /* 0x0000e400ff067b82 */ /* 0x000e620000000a00 */
[----:B0-----:R-:W-:-:S06]  /*0250*/  IMAD.WIDE R4, R3, 0x4, R4 ;  /* 0x0000000403047825 */ /* 0x001fcc00078e0204 */
[----:B------:R-:W2:Y:S01]  /*0260*/  LDG.E R5, desc[UR4][R4.64] ;  /* 0x0000000404057981 */ /* 0x000ea2000c1e1900 */
[----:B------:R-:W-:Y:S01]  /*0270*/  FADD R9, -R2, 1 ;  /* 0x3f80000002097421 */ /* 0x000fe20000000100 */
[----:B--2---:R-:W-:Y:S01]  /*0280*/  FMUL R0, R5, R2 ;  /* 0x0000000205007220 */ /* 0x004fe20000400000 */
[----:B-1----:R-:W-:-:S04]  /*0290*/  IMAD.WIDE R2, R3, 0x4, R6 ;  /* 0x0000000403027825 */ /* 0x002fc800078e0206 */
[----:B------:R-:W-:-:S05]  /*02a0*/  FMUL R9, R0, R9 ;  /* 0x0000000900097220 */ /* 0x000fca0000400000 */
[----:B------:R-:W-:Y:S01]  /*02b0*/  STG.E desc[UR4][R2.64], R9 ;  /* 0x0000000902007986 */ /* 0x000fe2000c101904 */
[----:B------:R-:W-:Y:S05]  /*02c0*/  EXIT ;  /* 0x000000000000794d */ /* 0x000fea0003800000 */
        .weak           $__internal_0_$__cuda_sm20_rcp_rn_f32_slowpath
        .type           $__internal_0_$__cuda_sm20_rcp_rn_f32_slowpath,@function
        .size           $__internal_0_$__cuda_sm20_rcp_rn_f32_slowpath,(.L_x_18 - $__internal_0_$__cuda_sm20_rcp_rn_f32_slowpath)
$__internal_0_$__cuda_sm20_rcp_rn_f32_slowpath:
[----:B------:R-:W-:Y:S01]  /*02d0*/  IMAD.SHL.U32 R2, R0, 0x2, RZ ;  /* 0x0000000200027824 */ /* 0x000fe200078e00ff */
[----:B------:R-:W-:Y:S04]  /*02e0*/  BSSY.RECONVERGENT B1, `(.L_x_3) ;  /* 0x0000030000017945 */ /* 0x000fe80003800200 */
[----:B------:R-:W-:-:S04]  /*02f0*/  SHF.R.U32.HI R2, RZ, 0x18, R2 ;  /* 0x00000018ff027819 */ /* 0x000fc80000011602 */
[----:B------:R-:W-:-:S13]  /*0300*/  ISETP.NE.U32.AND P0, PT, R2, RZ, PT ;  /* 0x000000ff0200720c */ /* 0x000fda0003f05070 */
[----:B------:R-:W-:Y:S05]  /*0310*/  @P0 BRA `(.L_x_4) ;  /* 0x0000000000280947 */ /* 0x000fea0003800000 */
[----:B------:R-:W-:-:S04]  /*0320*/  SHF.L.U32 R2, R0, 0x1, RZ ;  /* 0x0000000100027819 */ /* 0x000fc800000006ff */
[----:B------:R-:W-:-:S13]  /*0330*/  ISETP.NE.AND P0, PT, R2, RZ, PT ;  /* 0x000000ff0200720c */ /* 0x000fda0003f05270 */
[----:B------:R-:W-:Y:S01]  /*0340*/  @P0 FFMA R6, R0, 1.84467440737095516160e+19, RZ ;  /* 0x5f80000000060823 */ /* 0x000fe200000000ff */
[----:B------:R-:W-:Y:S08]  /*0350*/  @!P0 MUFU.RCP R5, R0 ;  /* 0x0000000000058308 */ /* 0x000ff00000001000 */
[----:B------:R-:W0:Y:S02]  /*0360*/  @P0 MUFU.RCP R7, R6 ;  /* 0x0000000600070308 */ /* 0x000e240000001000 */
[----:B0-----:R-:W-:-:S04]  /*0370*/  @P0 FFMA R2, R6, R7, -1 ;  /* 0xbf80000006020423 */ /* 0x001fc80000000007 */
[----:B------:R-:W-:-:S04]  /*0380*/  @P0 FADD.FTZ R2, -R2, -RZ ;  /* 0x800000ff02020221 */ /* 0x000fc80000010100 */
[----:B------:R-:W-:-:S04]  /*0390*/  @P0 FFMA R2, R7, R2, R7 ;  /* 0x0000000207020223 */ /* 0x000fc80000000007 */
[----:B------:R-:W-:Y:S01]  /*03a0*/  @P0 FFMA R5, R2, 1.84467440737095516160e+19, RZ ;  /* 0x5f80000002050823 */ /* 0x000fe200000000ff */
[----:B------:R-:W-:Y:S06]  /*03b0*/  BRA `(.L_x_5) ;  /* 0x0000000000887947 */ /* 0x000fec0003800000 */
.L_x_4:
[----:B------:R-:W-:-:S05]  /*03c0*/  VIADD R5, R2, 0xffffff03 ;  /* 0xffffff0302057836 */ /* 0x000fca0000000000 */
[----:B------:R-:W-:-:S13]  /*03d0*/  ISETP.GT.U32.AND P0, PT, R5, 0x1, PT ;  /* 0x000000010500780c */ /* 0x000fda0003f04070 */
[----:B------:R-:W-:Y:S05]  /*03e0*/  @P0 BRA `(.L_x_6) ;  /* 0x0000000000780947 */ /* 0x000fea0003800000 */
[----:B------:R-:W-:Y:S02]  /*03f0*/  LOP3.LUT R6, R0, 0x7fffff, RZ, 0xc0, !PT ;  /* 0x007fffff00067812 */ /* 0x000fe400078ec0ff */
[----:B------:R-:W-:Y:S02]  /*0400*/  MOV R10, 0x3 ;  /* 0x00000003000a7802 */ /* 0x000fe40000000f00 */
[----:B------:R-:W-:Y:S02]  /*0410*/  LOP3.LUT R6, R6, 0x3f800000, RZ, 0xfc, !PT ;  /* 0x3f80000006067812 */ /* 0x000fe400078efcff */
[----:B------:R-:W-:Y:S02]  /*0420*/  SHF.L.U32 R11, R10, R5, RZ ;  /* 0x000000050a0b7219 */ /* 0x000fe400000006ff */
[----:B------:R-:W0:Y:S02]  /*0430*/  MUFU.RCP R7, R6 ;  /* 0x0000000600077308 */ /* 0x000e240000001000 */
[----:B0-----:R-:W-:-:S04]  /*0440*/  FFMA R8, R6, R7, -1 ;  /* 0xbf80000006087423 */ /* 0x001fc80000000007 */
[----:B------:R-:W-:-:S04]  /*0450*/  FADD.FTZ R8, -R8, -RZ ;  /* 0x800000ff08087221 */ /* 0x000fc80000010100 */
[CCC-:B------:R-:W-:Y:S01]  /*0460*/  FFMA.RM R9, R7.reuse, R8.reuse, R7.reuse ;  /* 0x0000000807097223 */ /* 0x1c0fe20000004007 */
[----:B------:R-:W-:-:S04]  /*0470*/  FFMA.RP R8, R7, R8, R7 ;  /* 0x0000000807087223 */ /* 0x000fc80000008007 */
[C---:B------:R-:W-:Y:S02]  /*0480*/  LOP3.LUT R7, R9.reuse, 0x7fffff, RZ, 0xc0, !PT ;  /* 0x007fffff09077812 */ /* 0x040fe400078ec0ff */
[----:B------:R-:W-:Y:S02]  /*0490*/  FSETP.NEU.FTZ.AND P0, PT, R9, R8, PT ;  /* 0x000000080900720b */ /* 0x000fe40003f1d000 */
[----:B------:R-:W-:Y:S02]  /*04a0*/  LOP3.LUT R8, R7, 0x800000, RZ, 0xfc, !PT ;  /* 0x0080000007087812 */ /* 0x000fe400078efcff */
[----:B------:R-:W-:Y:S02]  /*04b0*/  SEL R7, RZ, 0xffffffff, !P0 ;  /* 0xffffffffff077807 */ /* 0x000fe40004000000 */
[----:B------:R-:W-:-:S03]  /*04c0*/  LOP3.LUT R6, R11, R8, RZ, 0xc0, !PT ;  /* 0x000000080b067212 */ /* 0x000fc600078ec0ff */
[----:B------:R-:W-:Y:S01]  /*04d0*/  IMAD.MOV R7, RZ, RZ, -R7 ;  /* 0x000000ffff077224 */ /* 0x000fe200078e0a07 */
[----:B------:R-:W-:-:S04]  /*04e0*/  SHF.R.U32.HI R6, RZ, R5, R6 ;  /* 0x00000005ff067219 */ /* 0x000fc80000011606 */
[----:B------:R-:W-:Y:S02]  /*04f0*/  LOP3.LUT P1, RZ, R7, R5, R8, 0xf8, !PT ;  /* 0x0000000507ff7212 */ /* 0x000fe4000782f808 */
[C---:B------:R-:W-:Y:S02]  /*0500*/  LOP3.LUT P0, RZ, R6.reuse, 0x1, RZ, 0xc0, !PT ;  /* 0x0000000106ff7812 */ /* 0x040fe4000780c0ff */
[----:B------:R-:W-:-:S04]  /*0510*/  LOP3.LUT P2, RZ, R6, 0x2, RZ, 0xc0, !PT ;  /* 0x0000000206ff7812 */ /* 0x000fc8000784c0ff */
[----:B------:R-:W-:Y:S02]  /*0520*/  PLOP3.LUT P0, PT, P0, P1, P2, 0xe0, 0x0 ;  /* 0x000000000000781c */ /* 0x000fe40000703c20 */
[----:B------:R-:W-:Y:S02]  /*0530*/  LOP3.LUT P1, RZ, R0, 0x7fffff, RZ, 0xc0, !PT ;  /* 0x007fffff00ff7812 */ /* 0x000fe4000782c0ff */
[----:B------:R-:W-:-:S04]  /*0540*/  SEL R5, RZ, 0x1, !P0 ;  /* 0x00000001ff057807 */ /* 0x000fc80004000000 */
[----:B------:R-:W-:-:S04]  /*0550*/  IADD3 R5, PT, PT, -R5, RZ, RZ ;  /* 0x000000ff05057210 */ /* 0x000fc80007ffe1ff */
[----:B------:R-:W-:Y:S01]  /*0560*/  ISETP.GE.AND P0, PT, R5, RZ, PT ;  /* 0x000000ff0500720c */ /* 0x000fe20003f06270 */
[----:B------:R-:W-:-:S05]  /*0570*/  VIADD R5, R2, 0xffffff04 ;  /* 0xffffff0402057836 */ /* 0x000fca0000000000 */
[----:B------:R-:W-:-:S07]  /*0580*/  SHF.R.U32.HI R5, RZ, R5, R8 ;  /* 0x00000005ff057219 */ /* 0x000fce0000011608 */
[----:B------:R-:W-:-:S05]  /*0590*/  @!P0 IADD3 R5, PT, PT, R5, 0x1, RZ ;  /* 0x0000000105058810 */ /* 0x000fca0007ffe0ff */
[----:B------:R-:W-:-:S05]  /*05a0*/  @!P1 IMAD.SHL.U32 R5, R5, 0x2, RZ ;  /* 0x0000000205059824 */ /* 0x000fca00078e00ff */
[----:B------:R-:W-:Y:S01]  /*05b0*/  LOP3.LUT R5, R5, 0x80000000, R0, 0xf8, !PT ;  /* 0x8000000005057812 */ /* 0x000fe200078ef800 */
[----:B------:R-:W-:Y:S06]  /*05c0*/  BRA `(.L_x_5) ;  /* 0x0000000000047947 */ /* 0x000fec0003800000 */
.L_x_6:
[----:B------:R0:W1:Y:S02]  /*05d0*/  MUFU.RCP R5, R0 ;  /* 0x0000000000057308 */ /* 0x0000640000001000 */
.L_x_5:
[----:B------:R-:W-:Y:S05]  /*05e0*/  BSYNC.RECONVERGENT B1 ;  /* 0x0000000000017941 */ /* 0x000fea0003800200 */
.L_x_3:
[----:B-1----:R-:W-:Y:S01]  /*05f0*/  MOV R2, R5 ;  /* 0x0000000500027202 */ /* 0x002fe20000000f00 */
[----:B------:R-:W-:-:S04]  /*0600*/  IMAD.MOV.U32 R5, RZ, RZ, 0x0 ;  /* 0x00000000ff057424 */ /* 0x000fc800078e00ff */
[----:B0-----:R-:W-:Y:S05]  /*0610*/  RET.REL.NODEC R4 `(sigmoid_backward) ;  /* 0xfffffff804787950 */ /* 0x001fea0003c3ffff */
.L_x_7:
[----:B------:R-:W-:-:S00]  /*0620*/  BRA `(.L_x_7) ;  /* 0xfffffffc00fc7947 */ /* 0x000fc0000383ffff */
[----:B------:R-:W-:-:S00]  /*0630*/  NOP ;  /* 0x0000000000007918 */ /* 0x000fc00000000000 */
        /* <DEDUP_REMOVED lines=12> */
.L_x_18:


//--------------------- .text.sigmoid_forward     --------------------------
	.section	.text.sigmoid_forward,"ax",@progbits
	.align	128
        .global         sigmoid_forward
        .type           sigmoid_forward,@function
        .size           sigmoid_forward,(.L_x_19 - sigmoid_forward)
        .other          sigmoid_forward,@"STO_CUDA_ENTRY STV_DEFAULT"
sigmoid_forward:
.text.sigmoid_forward:
        /* <DEDUP_REMOVED lines=12> */
[----:B------:R-:W-:Y:S01]  /*00c0*/  IMAD.MOV.U32 R7, RZ, RZ, 0x3bbb989d ;  /* 0x3bbb989dff077424 */ /* 0x000fe200078e00ff */
[----:B------:R-:W-:Y:S01]  /*00d0*/  BSSY.RECONVERGENT B0, `(.L_x_8) ;  /* 0x0000015000007945 */ /* 0x000fe20003800200 */
[----:B------:R-:W-:Y:S02]  /*00e0*/  IMAD.MOV.U32 R9, RZ, RZ, 0x437c0000 ;  /* 0x437c0000ff097424 */ /* 0x000fe400078e00ff */
[----:B--2---:R-:W-:-:S04]  /*00f0*/  FFMA.SAT R0, R4, -R7, 0.5 ;  /* 0x3f00000004007423 */ /* 0x004fc80000002807 */
[----:B------:R-:W-:-:S04]  /*0100*/  FFMA.RM R0, R0, R9, 12582913 ;  /* 0x4b40000100007423 */ /* 0x000fc80000004009 */
[C---:B------:R-:W-:Y:S01]  /*0110*/  FADD R7, R0.reuse, -12583039 ;  /* 0xcb40007f00077421 */ /* 0x040fe20000000000 */
[----:B------:R-:W-:-:S03]  /*0120*/  SHF.L.U32 R0, R0, 0x17, RZ ;  /* 0x0000001700007819 */ /* 0x000fc600000006ff */
[----:B------:R-:W-:-:S04]  /*0130*/  FFMA R7, R4, -1.4426950216293334961, -R7 ;  /* 0xbfb8aa3b04077823 */ /* 0x000fc80000000807 */
[----:B------:R-:W-:-:S06]  /*0140*/  FFMA R7, R4, -1.925963033500011079e-08, R7 ;  /* 0xb2a5706004077823 */ /* 0x000fcc0000000007 */
[----:B------:R-:W0:Y:S02]  /*0150*/  MUFU.EX2 R7, R7 ;  /* 0x0000000700077308 */ /* 0x000e240000000800 */
[----:B0-----:R-:W-:-:S04]  /*0160*/  FFMA R0, R0, R7, 1 ;  /* 0x3f80000000007423 */ /* 0x001fc80000000007 */
[----:B------:R-:W-:-:S05]  /*0170*/  VIADD R2, R0, 0x1800000 ;  /* 0x0180000000027836 */ /* 0x000fca0000000000 */
[----:B------:R-:W-:-:S04]  /*0180*/  LOP3.LUT R2, R2, 0x7f800000, RZ, 0xc0, !PT ;  /* 0x7f80000002027812 */ /* 0x000fc800078ec0ff */
[----:B------:R-:W-:-:S13]  /*0190*/  ISETP.GT.U32.AND P0, PT, R2, 0x1ffffff, PT ;  /* 0x01ffffff0200780c */ /* 0x000fda0003f04070 */
[----:B------:R-:W-:Y:S05]  /*01a0*/  @P0 BRA `(.L_x_9) ;  /* 0x00000000000c0947 */ /* 0x000fea0003800000 */
[----:B------:R-:W-:-:S07]  /*01b0*/  MOV R4, 0x1d0 ;  /* 0x000001d000047802 */ /* 0x000fce0000000f00 */
[----:B------:R-:W-:Y:S05]  /*01c0*/  CALL.REL.NOINC `($__internal_1_$__cuda_sm20_rcp_rn_f32_slowpath) ;  /* 0x0000000000287944 */ /* 0x000fea0003c00000 */
[----:B------:R-:W-:Y:S05]  /*01d0*/  BRA `(.L_x_10) ;  /* 0x0000000000107947 */ /* 0x000fea0003800000 */
.L_x_9:
[----:B------:R-:W0:Y:S02]  /*01e0*/  MUFU.RCP R7, R0 ;  /* 0x0000000000077308 */ /* 0x000e240000001000 */
[----:B0-----:R-:W-:-:S04]  /*01f0*/  FFMA R2, R0, R7, -1 ;  /* 0xbf80000000027423 */ /* 0x001fc80000000007 */
[----:B------:R-:W-:-:S04]  /*0200*/  FADD.FTZ R2, -R2, -RZ ;  /* 0x800000ff02027221 */ /* 0x000fc80000010100 */
[----:B------:R-:W-:-:S07]  /*0210*/  FFMA R7, R7, R2, R7 ;  /* 0x0000000207077223 */ /* 0x000fce0000000007 */
.L_x_10:
[----:B------:R-:W-:Y:S05]  /*0220*/  BSYNC.RECONVERGENT B0 ;  /* 0x0000000000007941 */ /* 0x000fea0003800200 */
.L_x_8:
[----:B------:R-:W0:Y:S02]  /*0230*/  LDC.64 R4, c[0x0][0x388] ;  /* 0x0000e200ff047b82 */ /* 0x000e240000000a00 */
[----:B0-----:R-:W-:-:S05]  /*0240*/  IMAD.WIDE R2, R3, 0x4, R4 ;  /* 0x0000000403027825 */ /* 0x001fca00078e0204 */
[----:B------:R-:W-:Y:S01]  /*0250*/  STG.E desc[UR4][R2.64], R7 ;  /* 0x0000000702007986 */ /* 0x000fe2000c101904 */
[----:B------:R-:W-:Y:S05]  /*0260*/  EXIT ;  /* 0x000000000000794d */ /* 0x000fea0003800000 */
        .weak           $__internal_1_$__cuda_sm20_rcp_rn_f32_slowpath
        .type           $__internal_1_$__cuda_sm20_rcp_rn_f32_slowpath,@function
        .size           $__internal_1_$__cuda_sm20_rcp_rn_f32_slowpath,(.L_x_19 - $__internal_1_$__cuda_sm20_rcp_rn_f32_slowpath)
$__internal_1_$__cuda_sm20_rcp_rn_f32_slowpath:
        /* <DEDUP_REMOVED lines=15> */
.L_x_12:
[----:B------:R-:W-:-:S05]  /*0360*/  VIADD R5, R2, 0xffffff03 ;  /* 0xffffff0302057836 */ /* 0x000fca0000000000 */
[----:B------:R-:W-:-:S13]  /*0370*/  ISETP.GT.U32.AND P0, PT, R5, 0x1, PT ;  /* 0x000000010500780c */ /* 0x000fda0003f04070 */
[----:B------:R-:W-:Y:S05]  /*0380*/  @P0 BRA `(.L_x_14) ;  /* 0x0000000000780947 */ /* 0x000fea0003800000 */
[----:B------:R-:W-:Y:S01]  /*0390*/  LOP3.LUT R6, R0, 0x7fffff, RZ, 0xc0, !PT ;  /* 0x007fffff00067812 */ /* 0x000fe200078ec0ff */
[----:B------:R-:W-:-:S03]  /*03a0*/  IMAD.MOV.U32 R10, RZ, RZ, 0x3 ;  /* 0x00000003ff0a7424 */ /* 0x000fc600078e00ff */
        /* <DEDUP_REMOVED lines=11> */
[----:B------:R-:W-:Y:S02]  /*0460*/  LOP3.LUT R6, R11, R8, RZ, 0xc0, !PT ;  /* 0x000000080b067212 */ /* 0x000fe400078ec0ff */
[----:B------:R-:W-:-:S02]  /*0470*/  IADD3 R7, PT, PT, -R7, RZ, RZ ;  /* 0x000000ff07077210 */ /* 0x000fc40007ffe1ff */
[-C--:B------:R-:W-:Y:S02]  /*0480*/  SHF.R.U32.HI R6, RZ, R5.reuse, R6 ;  /* 0x00000005ff067219 */ /* 0x080fe40000011606 */
[----:B------:R-:W-:Y:S02]  /*0490*/  LOP3.LUT P1, RZ, R7, R5, R8, 0xf8, !PT ;  /* 0x0000000507ff7212 */ /* 0x000fe4000782f808 */
[C---:B------:R-:W-:Y:S02]  /*04a0*/  LOP3.LUT P0, RZ, R6.reuse, 0x1, RZ, 0xc0, !PT ;  /* 0x0000000106ff7812 */ /* 0x040fe4000780c0ff */
[----:B------:R-:W-:-:S04]  /*04b0*/  LOP3.LUT P2, RZ, R6, 0x2, RZ, 0xc0, !PT ;  /* 0x0000000206ff7812 */ /* 0x000fc8000784c0ff */
[----:B------:R-:W-:Y:S02]  /*04c0*/  PLOP3.LUT P0, PT, P0, P1, P2, 0xe0, 0x0 ;  /* 0x000000000000781c */ /* 0x000fe40000703c20 */
[----:B------:R-:W-:Y:S02]  /*04d0*/  LOP3.LUT P1, RZ, R0, 0x7fffff, RZ, 0xc0, !PT ;  /* 0x007fffff00ff7812 */ /* 0x000fe4000782c0ff */
[----:B------:R-:W-:-:S05]  /*04e0*/  SEL R5, RZ, 0x1, !P0 ;  /* 0x00000001ff057807 */ /* 0x000fca0004000000 */
[----:B------:R-:W-:-:S05]  /*04f0*/  IMAD.MOV R5, RZ, RZ, -R5 ;  /* 0x000000ffff057224 */ /* 0x000fca00078e0a05 */
[----:B------:R-:W-:Y:S02]  /*0500*/  ISETP.GE.AND P0, PT, R5, RZ, PT ;  /* 0x000000ff0500720c */ /* 0x000fe40003f06270 */
[----:B------:R-:W-:-:S04]  /*0510*/  IADD3 R5, PT, PT, R2, -0xfc, RZ ;  /* 0xffffff0402057810 */ /* 0x000fc80007ffe0ff */
[----:B------:R-:W-:-:S07]  /*0520*/  SHF.R.U32.HI R5, RZ, R5, R8 ;  /* 0x00000005ff057219 */ /* 0x000fce0000011608 */
[----:B------:R-:W-:-:S05]  /*0530*/  @!P0 VIADD R5, R5, 0x1 ;  /* 0x0000000105058836 */ /* 0x000fca0000000000 */
[----:B------:R-:W-:-:S04]  /*0540*/  @!P1 SHF.L.U32 R5, R5, 0x1, RZ ;  /* 0x0000000105059819 */ /* 0x000fc800000006ff */
[----:B------:R-:W-:Y:S01]  /*0550*/  LOP3.LUT R5, R5, 0x80000000, R0, 0xf8, !PT ;  /* 0x8000000005057812 */ /* 0x000fe200078ef800 */
[----:B------:R-:W-:Y:S06]  /*0560*/  BRA `(.L_x_13) ;  /* 0x0000000000047947 */ /* 0x000fec0003800000 */
.L_x_14:
[----:B------:R0:W1:Y:S02]  /*0570*/  MUFU.RCP R5, R0 ;  /* 0x0000000000057308 */ /* 0x0000640000001000 */
.L_x_13:
[----:B------:R-:W-:Y:S05]  /*0580*/  BSYNC.RECONVERGENT B1 ;  /* 0x0000000000017941 */ /* 0x000fea0003800200 */
.L_x_11:
[----:B-1----:R-:W-:Y:S02]  /*0590*/  IMAD.MOV.U32 R7, RZ, RZ, R5 ;  /* 0x000000ffff077224 */ /* 0x002fe400078e0005 */
[----:B------:R-:W-:-:S04]  /*05a0*/  HFMA2 R5, -RZ, RZ, 0, 0 ;  /* 0x00000000ff057431 */ /* 0x000fc800000001ff */
[----:B0-----:R-:W-:Y:S05]  /*05b0*/  RET.REL.NODEC R4 `(sigmoid_forward) ;  /* 0xfffffff804907950 */ /* 0x001fea0003c3ffff */
.L_x_15:
        /* <DEDUP_REMOVED lines=12> */
.L_x_19:


//--------------------- .text.relu_backward       --------------------------
	.section	.text.relu_backward,"ax",@progbits
	.align	128
        .global         relu_backward
        .type           relu_backward,@function
        .size           relu_backward,(.L_x_22 - relu_backward)
        .other          relu_backward,@"STO_CUDA_ENTRY STV_DEFAULT"
relu_backward:
.text.relu_backward:
        /* <DEDUP_REMOVED lines=9> */
[----:B------:R-:W1:Y:S07]  /*0090*/  LDCU.64 UR4, c[0x0][0x358] ;  /* 0x00006b00ff0477ac */ /* 0x000e6e0008000a00 */
[----:B------:R-:W2:Y:S08]  /*00a0*/  LDC.64 R2, c[0x0][0x388] ;  /* 0x0000e200ff027b82 */ /* 0x000eb00000000a00 */
[----:B------:R-:W3:Y:S01]  /*00b0*/  LDC.64 R6, c[0x0][0x390] ;  /* 0x0000e400ff067b82 */ /* 0x000ee20000000a00 */
[----:B0-----:R-:W-:-:S06]  /*00c0*/  IMAD.WIDE R4, R9, 0x4, R4 ;  /* 0x0000000409047825 */ /* 0x001fcc00078e0204 */
[----:B-1----:R-:W4:Y:S01]  /*00d0*/  LDG.E R4, desc[UR4][R4.64] ;  /* 0x0000000404047981 */ /* 0x002f22000c1e1900 */
[----:B--2---:R-:W-:-:S06]  /*00e0*/  IMAD.WIDE R2, R9, 0x4, R2 ;  /* 0x0000000409027825 */ /* 0x004fcc00078e0202 */
[----:B------:R-:W2:Y:S01]  /*00f0*/  LDG.E R2, desc[UR4][R2.64] ;  /* 0x0000000402027981 */ /* 0x000ea2000c1e1900 */
[----:B------:R-:W-:Y:S02]  /*0100*/  HFMA2 R11, -RZ, RZ, 1.875, 0 ;  /* 0x3f800000ff0b7431 */ /* 0x000fe400000001ff */
[----:B---3--:R-:W-:Y:S01]  /*0110*/  IMAD.WIDE R6, R9, 0x4, R6 ;  /* 0x0000000409067825 */ /* 0x008fe200078e0206 */
[----:B----4-:R-:W-:-:S04]  /*0120*/  FSETP.GT.AND P0, PT, R4, RZ, PT ;  /* 0x000000ff0400720b */ /* 0x010fc80003f04000 */
[----:B------:R-:W-:-:S05]  /*0130*/  FSEL R11, R11, 0.0099999997764825820923, P0 ;  /* 0x3c23d70a0b0b7808 */ /* 0x000fca0000000000 */
[----:B--2---:R-:W-:-:S05]  /*0140*/  FMUL R11, R2, R11 ;  /* 0x0000000b020b7220 */ /* 0x004fca0000400000 */
[----:B------:R-:W-:Y:S01]  /*0150*/  STG.E desc[UR4][R6.64], R11 ;  /* 0x0000000b06007986 */ /* 0x000fe2000c101904 */
[----:B------:R-:W-:Y:S05]  /*0160*/  EXIT ;  /* 0x000000000000794d */ /* 0x000fea0003800000 */
.L_x_16:
        /* <DEDUP_REMOVED lines=9> */
.L_x_22:


//--------------------- .text.relu_forward        --------------------------
	.section	.text.relu_forward,"ax",@progbits
	.align	128
        .global         relu_forward
        .type           relu_forward,@function
        .size           relu_forward,(.L_x_23 - relu_forward)
        .other          relu_forward,@"STO_CUDA_ENTRY STV_DEFAULT"
relu_forward:
.text.relu_forward:
        /* <DEDUP_REMOVED lines=10> */
[----:B0-----:R-:W-:-:S05]  /*00a0*/  IMAD.WIDE R2, R7, 0x4, R2 ;  /* 0x0000000407027825 */ /* 0x001fca00078e0202 */
[----:B-1----:R-:W2:Y:S02]  /*00b0*/  LDG.E R9, desc[UR4][R2.64] ;  /* 0x0000000402097981 */ /* 0x002ea4000c1e1900 */
[----:B--2---:R-:W-:-:S13]  /*00c0*/  FSETP.GT.AND P0, PT, R9, RZ, PT ;  /* 0x000000ff0900720b */ /* 0x004fda0003f04000 */
[----:B------:R-:W0:Y:S02]  /*00d0*/  @P0 LDC.64 R4, c[0x0][0x388] ;  /* 0x0000e200ff040b82 */ /* 0x000e240000000a00 */
[----:B0-----:R-:W-:-:S05]  /*00e0*/  @P0 IMAD.WIDE R4, R7, 0x4, R4 ;  /* 0x0000000407040825 */ /* 0x001fca00078e0204 */
[----:B------:R0:W-:Y:S01]  /*00f0*/  @P0 STG.E desc[UR4][R4.64], R9 ;  /* 0x0000000904000986 */ /* 0x0001e2000c101904 */
[----:B------:R-:W-:Y:S05]  /*0100*/  @P0 EXIT ;  /* 0x000000000000094d */ /* 0x000fea0003800000 */
[----:B------:R-:W1:Y:S01]  /*0110*/  LDC.64 R2, c[0x0][0x388] ;  /* 0x0000e200ff027b82 */ /* 0x000e620000000a00 */
[----:B0-----:R-:W-:Y:S01]  /*0120*/  FMUL R9, R9, 0.0099999997764825820923 ;  /* 0x3c23d70a09097820 */ /* 0x001fe20000400000 */
[----:B-1----:R-:W-:-:S05]  /*0130*/  IMAD.WIDE R2, R7, 0x4, R2 ;  /* 0x0000000407027825 */ /* 0x002fca00078e0202 */
[----:B------:R-:W-:Y:S01]  /*0140*/  STG.E desc[UR4][R2.64], R9 ;  /* 0x0000000902007986 */ /* 0x000fe2000c101904 */
[----:B------:R-:W-:Y:S05]  /*0150*/  EXIT ;  /* 0x000000000000794d */ /* 0x000fea0003800000 */
.L_x_17:
        /* <DEDUP_REMOVED lines=10> */
.L_x_23:


//--------------------- .nv.shared.reserved.0     --------------------------
	.section	.nv.shared.reserved.0,"aw",@nobits
	.weak		__nv_reservedSMEM_offset_0_alias
	.size		__nv_reservedSMEM_offset_0_alias, 0, 64
	.other		__nv_reservedSMEM_offset_0_alias,@"STO_CUDA_RESERVED_SHARED STV_DEFAULT"
__nv_reservedSMEM_offset_0_alias:
	.zero		0
	.zero		64


//--------------------- .nv.constant0.sigmoid_backward --------------------------
	.section	.nv.constant0.sigmoid_backward,"a",@progbits
	.sectionflags	@""
	.align	4
.nv.constant0.sigmoid_backward:
	.zero		924


//--------------------- .nv.constant0.sigmoid_forward --------------------------
	.section	.nv.constant0.sigmoid_forward,"a",@progbits
	.sectionflags	@""
	.align	4
.nv.constant0.sigmoid_forward:
	.zero		916


//--------------------- .nv.constant0.relu_backward --------------------------
	.section	.nv.constant0.relu_backward,"a",@progbits
	.sectionflags	@""
	.align	4
.nv.constant0.relu_backward:
	.zero		924


//--------------------- .nv.constant0.relu_forward --------------------------
	.section	.nv.constant0.relu_forward,"a",@progbits
	.sectionflags	@""
	.align	4
.nv.constant0.relu_forward:
	.zero		916


//--------------------- SYMBOLS --------------------------

	.type		.nv.reservedSmem.offset0,@object
	.size		.nv.reservedSmem.offset0,0x4
